//
// Generated by NVIDIA NVVM Compiler
//
// Compiler Build ID: CL-36424714
// Cuda compilation tools, release 13.0, V13.0.88
// Based on NVVM 20.0.0
//

.version 9.0
.target sm_100
.address_size 64

	// .globl	_Z6filterPKfPfi
// _ZZ6filterPKfPfiE6memory has been demoted

.visible .entry _Z6filterPKfPfi(
	.param .u64 .ptr .align 1 _Z6filterPKfPfi_param_0,
	.param .u64 .ptr .align 1 _Z6filterPKfPfi_param_1,
	.param .u32 _Z6filterPKfPfi_param_2
)
{
	.reg .pred 	%p<4>;
	.reg .b32 	%r<14>;
	.reg .b32 	%f<24>;
	.reg .b64 	%rd<15>;
	// demoted variable
	.shared .align 4 .b8 _ZZ6filterPKfPfiE6memory[4128];
	ld.param.u64 	%rd4, [_Z6filterPKfPfi_param_0];
	ld.param.u64 	%rd3, [_Z6filterPKfPfi_param_1];
	ld.param.u32 	%r3, [_Z6filterPKfPfi_param_2];
	cvta.to.global.u64 	%rd1, %rd4;
	mov.u32 	%r4, %ctaid.x;
	mov.u32 	%r5, %ntid.x;
	mov.u32 	%r6, %tid.x;
	mad.lo.s32 	%r1, %r4, %r5, %r6;
	mul.wide.s32 	%rd5, %r1, 4;
	add.s64 	%rd2, %rd1, %rd5;
	ld.global.f32 	%f1, [%rd2];
	shl.b32 	%r7, %r6, 2;
	mov.u32 	%r8, _ZZ6filterPKfPfiE6memory;
	add.s32 	%r2, %r8, %r7;
	st.shared.f32 	[%r2+16], %f1;
	setp.gt.u32 	%p1, %r6, 3;
	@%p1 bra 	$L__BB0_6;
	setp.lt.s32 	%p2, %r1, 4;
	@%p2 bra 	$L__BB0_3;
	add.s32 	%r9, %r1, -4;
	mul.wide.u32 	%rd6, %r9, 4;
	add.s64 	%rd7, %rd1, %rd6;
	ld.global.f32 	%f2, [%rd7];
	st.shared.f32 	[%r2], %f2;
	bra.uni 	$L__BB0_4;
$L__BB0_3:
	add.s32 	%r10, %r1, %r3;
	add.s32 	%r11, %r10, -4;
	mul.wide.s32 	%rd8, %r11, 4;
	add.s64 	%rd9, %rd1, %rd8;
	ld.global.f32 	%f3, [%rd9];
	st.shared.f32 	[%r2], %f3;
	setp.lt.s32 	%p3, %r1, 0;
	@%p3 bra 	$L__BB0_5;
$L__BB0_4:
	sub.s32 	%r12, %r1, %r3;
	add.s32 	%r13, %r12, 1024;
	mul.wide.s32 	%rd10, %r13, 4;
	add.s64 	%rd11, %rd1, %rd10;
	ld.global.f32 	%f5, [%rd11];
	st.shared.f32 	[%r2+4112], %f5;
	bra.uni 	$L__BB0_6;
$L__BB0_5:
	ld.global.f32 	%f4, [%rd2+4096];
	st.shared.f32 	[%r2+4112], %f4;
$L__BB0_6:
	bar.sync 	0;
	ld.shared.f32 	%f6, [%r2];
	add.f32 	%f7, %f6, 0f00000000;
	ld.shared.f32 	%f8, [%r2+4];
	add.f32 	%f9, %f7, %f8;
	ld.shared.f32 	%f10, [%r2+8];
	add.f32 	%f11, %f9, %f10;
	ld.shared.f32 	%f12, [%r2+12];
	add.f32 	%f13, %f11, %f12;
	ld.shared.f32 	%f14, [%r2+16];
	add.f32 	%f15, %f13, %f14;
	ld.shared.f32 	%f16, [%r2+20];
	add.f32 	%f17, %f15, %f16;
	ld.shared.f32 	%f18, [%r2+24];
	add.f32 	%f19, %f17, %f18;
	ld.shared.f32 	%f20, [%r2+28];
	add.f32 	%f21, %f19, %f20;
	ld.shared.f32 	%f22, [%r2+32];
	add.f32 	%f23, %f21, %f22;
	cvta.to.global.u64 	%rd12, %rd3;
	add.s64 	%rd14, %rd12, %rd5;
	st.global.f32 	[%rd14], %f23;
	ret;

}


// ===== COMPILED SASS (sm_100) =====

	.target	sm_100

	.elftype	@"ET_EXEC"


//--------------------- .note.nv.tkinfo           --------------------------
	.section	.note.nv.tkinfo,"",@"SHT_NOTE"
	.sectionflags	@"SHF_NOTE_NV_TKINFO"
	.tkinfo
        /*0018*/ 	.word	0x00000002
        /*0030*/ 	.string	""
        /*0030*/ 	.string	"ptxas"
        /*0030*/ 	.string	"Cuda compilation tools, release 13.0, V13.0.88"
        /*0030*/ 	.string	"Build cuda_13.0.r13.0/compiler.36424714_0"
        /*0030*/ 	.string	"-arch sm_100 -m 64 "



//--------------------- .note.nv.cuinfo           --------------------------
	.section	.note.nv.cuinfo,"",@"SHT_NOTE"
	.sectionflags	@"SHF_NOTE_NV_CUINFO"
        /*0018*/ 	.short	0x0002
        /*001a*/ 	.short	0x0064
        /*001c*/ 	.short	0x0082
	.zero		2


//--------------------- .nv.info                  --------------------------
	.section	.nv.info,"",@"SHT_CUDA_INFO"
	.align	4


	//----- nvinfo : EIATTR_REGCOUNT
	.align		4
        /*0000*/ 	.byte	0x04, 0x2f
        /*0002*/ 	.short	(.L_1 - .L_0)
	.align		4
.L_0:
        /*0004*/ 	.word	index@(_Z6filterPKfPfi)
        /*0008*/ 	.word	0x00000015


	//----- nvinfo : EIATTR_FRAME_SIZE
	.align		4
.L_1:
        /*000c*/ 	.byte	0x04, 0x11
        /*000e*/ 	.short	(.L_3 - .L_2)
	.align		4
.L_2:
        /*0010*/ 	.word	index@(_Z6filterPKfPfi)
        /*0014*/ 	.word	0x00000000


	//----- nvinfo : EIATTR_MIN_STACK_SIZE
	.align		4
.L_3:
        /*0018*/ 	.byte	0x04, 0x12
        /*001a*/ 	.short	(.L_5 - .L_4)
	.align		4
.L_4:
        /*001c*/ 	.word	index@(_Z6filterPKfPfi)
        /*0020*/ 	.word	0x00000000
.L_5:


//--------------------- .nv.compat                --------------------------
	.section	.nv.compat,"",@"SHT_CUDA_COMPAT_INFO"
	.align	4
        /*0000*/ 	.byte	0x02, 0x09, 0x00, 0x00, 0x02, 0x02, 0x01, 0x00, 0x02, 0x05, 0x05, 0x00, 0x03, 0x07, 0x01, 0x01
        /*0010*/ 	.byte	0x02, 0x03, 0x00, 0x00, 0x02, 0x06, 0x01, 0x00, 0x04, 0x0b, 0x08, 0x00, 0x09, 0x00, 0x00, 0x00
        /*0020*/ 	.byte	0x00, 0x00, 0x00, 0x00


//--------------------- .nv.info._Z6filterPKfPfi  --------------------------
	.section	.nv.info._Z6filterPKfPfi,"",@"SHT_CUDA_INFO"
	.sectionflags	@""
	.align	4


	//----- nvinfo : EIATTR_CUDA_API_VERSION
	.align		4
        /*0000*/ 	.byte	0x04, 0x37
        /*0002*/ 	.short	(.L_7 - .L_6)
.L_6:
        /*0004*/ 	.word	0x00000082


	//----- nvinfo : EIATTR_KPARAM_INFO
	.align		4
.L_7:
        /*0008*/ 	.byte	0x04, 0x17
        /*000a*/ 	.short	(.L_9 - .L_8)
.L_8:
        /*000c*/ 	.word	0x00000000
        /*0010*/ 	.short	0x0002
        /*0012*/ 	.short	0x0010
        /*0014*/ 	.byte	0x00, 0xf0, 0x11, 0x00


	//----- nvinfo : EIATTR_KPARAM_INFO
	.align		4
.L_9:
        /*0018*/ 	.byte	0x04, 0x17
        /*001a*/ 	.short	(.L_11 - .L_10)
.L_10:
        /*001c*/ 	.word	0x00000000
        /*0020*/ 	.short	0x0001
        /*0022*/ 	.short	0x0008
        /*0024*/ 	.byte	0x00, 0xf5, 0x21, 0x00


	//----- nvinfo : EIATTR_KPARAM_INFO
	.align		4
.L_11:
        /*0028*/ 	.byte	0x04, 0x17
        /*002a*/ 	.short	(.L_13 - .L_12)
.L_12:
        /*002c*/ 	.word	0x00000000
        /*0030*/ 	.short	0x0000
        /*0032*/ 	.short	0x0000
        /*0034*/ 	.byte	0x00, 0xf5, 0x21, 0x00


	//----- nvinfo : EIATTR_SPARSE_MMA_MASK
	.align		4
.L_13:
        /*0038*/ 	.byte	0x03, 0x50
        /*003a*/ 	.short	0x0000


	//----- nvinfo : EIATTR_MAXREG_COUNT
	.align		4
        /*003c*/ 	.byte	0x03, 0x1b
        /*003e*/ 	.short	0x00ff


	//----- nvinfo : EIATTR_NUM_BARRIERS
	.align		4
        /*0040*/ 	.byte	0x02, 0x4c
        /*0042*/ 	.byte	0x01
	.zero		1


	//----- nvinfo : EIATTR_MERCURY_ISA_VERSION
	.align		4
        /*0044*/ 	.byte	0x03, 0x5f
        /*0046*/ 	.short	0x0101


	//----- nvinfo : EIATTR_VRC_CTA_INIT_COUNT
	.align		4
        /*0048*/ 	.byte	0x02, 0x4a
	.zero		1
	.zero		1


	//----- nvinfo : EIATTR_EXIT_INSTR_OFFSETS
	.align		4
        /*004c*/ 	.byte	0x04, 0x1c
        /*004e*/ 	.short	(.L_15 - .L_14)


	//   ....[0]....
.L_14:
        /*0050*/ 	.word	0x00000420


	//----- nvinfo : EIATTR_CRS_STACK_SIZE
	.align		4
.L_15:
        /*0054*/ 	.byte	0x04, 0x1e
        /*0056*/ 	.short	(.L_17 - .L_16)
.L_16:
        /*0058*/ 	.word	0x00000000


	//----- nvinfo : EIATTR_CBANK_PARAM_SIZE
	.align		4
.L_17:
        /*005c*/ 	.byte	0x03, 0x19
        /*005e*/ 	.short	0x0014


	//----- nvinfo : EIATTR_PARAM_CBANK
	.align		4
        /*0060*/ 	.byte	0x04, 0x0a
        /*0062*/ 	.short	(.L_19 - .L_18)
	.align		4
.L_18:
        /*0064*/ 	.word	index@(.nv.constant0._Z6filterPKfPfi)
        /*0068*/ 	.short	0x0380
        /*006a*/ 	.short	0x0014


	//----- nvinfo : EIATTR_SW_WAR
	.align		4
.L_19:
        /*006c*/ 	.byte	0x04, 0x36
        /*006e*/ 	.short	(.L_21 - .L_20)
.L_20:
        /*0070*/ 	.word	0x00000008
.L_21:


//--------------------- .nv.callgraph             --------------------------
	.section	.nv.callgraph,"",@"SHT_CUDA_CALLGRAPH"
	.align	4
	.sectionentsize	8
	.align		4
        /*0000*/ 	.word	0x00000000
	.align		4
        /*0004*/ 	.word	0xffffffff
	.align		4
        /*0008*/ 	.word	0x00000000
	.align		4
        /*000c*/ 	.word	0xfffffffe
	.align		4
        /*0010*/ 	.word	0x00000000
	.align		4
        /*0014*/ 	.word	0xfffffffd
	.align		4
        /*0018*/ 	.word	0x00000000
	.align		4
        /*001c*/ 	.word	0xfffffffc


//--------------------- .text._Z6filterPKfPfi     --------------------------
	.section	.text._Z6filterPKfPfi,"ax",@progbits
	.align	128
        .global         _Z6filterPKfPfi
        .type           _Z6filterPKfPfi,@function
        .size           _Z6filterPKfPfi,(.L_x_7 - _Z6filterPKfPfi)
        .other          _Z6filterPKfPfi,@"STO_CUDA_ENTRY STV_DEFAULT"
_Z6filterPKfPfi:
.text._Z6filterPKfPfi:
[----:B------:R-:W-:Y:S01]  /*0000*/  LDC R1, c[0x0][0x37c] ;  /* 0x0000df00ff017b82 */ /* 0x000fe20000000800 */
[----:B------:R-:W0:Y:S07]  /*0010*/  S2R R9, SR_TID.X ;  /* 0x0000000000097919 */ /* 0x000e2e0000002100 */
[----:B------:R-:W0:Y:S01]  /*0020*/  S2UR UR4, SR_CTAID.X ;  /* 0x00000000000479c3 */ /* 0x000e220000002500 */
[----:B------:R-:W1:Y:S07]  /*0030*/  LDCU.64 UR6, c[0x0][0x358] ;  /* 0x00006b00ff0677ac */ /* 0x000e6e0008000a00 */
[----:B------:R-:W0:Y:S08]  /*0040*/  LDC R0, c[0x0][0x360] ;  /* 0x0000d800ff007b82 */ /* 0x000e300000000800 */
[----:B------:R-:W2:Y:S01]  /*0050*/  LDC.64 R2, c[0x0][0x380] ;  /* 0x0000e000ff027b82 */ /* 0x000ea20000000a00 */
[----:B0-----:R-:W-:-:S04]  /*0060*/  IMAD R0, R0, UR4, R9 ;  /* 0x0000000400007c24 */ /* 0x001fc8000f8e0209 */
[----:B--2---:R-:W-:-:S05]  /*0070*/  IMAD.WIDE R6, R0, 0x4, R2 ;  /* 0x0000000400067825 */ /* 0x004fca00078e0202 */
[----:B-1----:R-:W2:Y:S01]  /*0080*/  LDG.E R5, desc[UR6][R6.64] ;  /* 0x0000000606057981 */ /* 0x002ea2000c1e1900 */
[----:B------:R-:W0:Y:S01]  /*0090*/  S2UR UR5, SR_CgaCtaId ;  /* 0x00000000000579c3 */ /* 0x000e220000008800 */
[----:B------:R-:W-:Y:S01]  /*00a0*/  UMOV UR4, 0x400 ;  /* 0x0000040000047882 */ /* 0x000fe20000000000 */
[----:B------:R-:W-:Y:S01]  /*00b0*/  ISETP.GT.U32.AND P0, PT, R9, 0x3, PT ;  /* 0x000000030900780c */ /* 0x000fe20003f04070 */
[----:B------:R-:W-:Y:S01]  /*00c0*/  BSSY.RECONVERGENT B0, `(.L_x_0) ;  /* 0x000001e000007945 */ /* 0x000fe20003800200 */
[----:B0-----:R-:W-:-:S06]  /*00d0*/  ULEA UR4, UR5, UR4, 0x18 ;  /* 0x0000000405047291 */ /* 0x001fcc000f8ec0ff */
[----:B------:R-:W-:-:S05]  /*00e0*/  LEA R4, R9, UR4, 0x2 ;  /* 0x0000000409047c11 */ /* 0x000fca000f8e10ff */
[----:B--2---:R0:W-:Y:S01]  /*00f0*/  STS [R4+0x10], R5 ;  /* 0x0000100504007388 */ /* 0x0041e20000000800 */
[----:B------:R-:W-:Y:S05]  /*0100*/  @P0 BRA `(.L_x_1) ;  /* 0x0000000000640947 */ /* 0x000fea0003800000 */
[----:B------:R-:W-:Y:S01]  /*0110*/  ISETP.GE.AND P0, PT, R0, 0x4, PT ;  /* 0x000000040000780c */ /* 0x000fe20003f06270 */
[----:B------:R-:W-:-:S12]  /*0120*/  BSSY.RELIABLE B1, `(.L_x_2) ;  /* 0x000000f000017945 */ /* 0x000fd80003800100 */
[----:B------:R-:W-:Y:S05]  /*0130*/  @!P0 BRA `(.L_x_3) ;  /* 0x0000000000148947 */ /* 0x000fea0003800000 */
[----:B------:R-:W-:-:S05]  /*0140*/  IADD3 R7, PT, PT, R0, -0x4, RZ ;  /* 0xfffffffc00077810 */ /* 0x000fca0007ffe0ff */
[----:B------:R-:W-:-:S06]  /*0150*/  IMAD.WIDE.U32 R6, R7, 0x4, R2 ;  /* 0x0000000407067825 */ /* 0x000fcc00078e0002 */
[----:B------:R-:W2:Y:S04]  /*0160*/  LDG.E R7, desc[UR6][R6.64] ;  /* 0x0000000606077981 */ /* 0x000ea8000c1e1900 */
[----:B--2---:R1:W-:Y:S01]  /*0170*/  STS [R4], R7 ;  /* 0x0000000704007388 */ /* 0x0043e20000000800 */
[----:B------:R-:W-:Y:S05]  /*0180*/  BRA `(.L_x_4) ;  /* 0x0000000000207947 */ /* 0x000fea0003800000 */
.L_x_3:
[----:B------:R-:W1:Y:S02]  /*0190*/  LDC R9, c[0x0][0x390] ;  /* 0x0000e400ff097b82 */ /* 0x000e640000000800 */
[----:B-1----:R-:W-:-:S05]  /*01a0*/  IADD3 R9, PT, PT, R0, -0x4, R9 ;  /* 0xfffffffc00097810 */ /* 0x002fca0007ffe009 */
[----:B------:R-:W-:-:S06]  /*01b0*/  IMAD.WIDE R8, R9, 0x4, R2 ;  /* 0x0000000409087825 */ /* 0x000fcc00078e0202 */
[----:B------:R-:W2:Y:S01]  /*01c0*/  LDG.E R9, desc[UR6][R8.64] ;  /* 0x0000000608097981 */ /* 0x000ea2000c1e1900 */
[----:B------:R-:W-:-:S13]  /*01d0*/  ISETP.GE.AND P0, PT, R0, RZ, PT ;  /* 0x000000ff0000720c */ /* 0x000fda0003f06270 */
[----:B------:R-:W-:Y:S05]  /*01e0*/  @!P0 BREAK.RELIABLE B1 ;  /* 0x0000000000018942 */ /* 0x000fea0003800100 */
[----:B--2---:R2:W-:Y:S01]  /*01f0*/  STS [R4], R9 ;  /* 0x0000000904007388 */ /* 0x0045e20000000800 */
[----:B------:R-:W-:Y:S05]  /*0200*/  @!P0 BRA `(.L_x_5) ;  /* 0x00000000001c8947 */ /* 0x000fea0003800000 */
.L_x_4:
[----:B------:R-:W-:Y:S05]  /*0210*/  BSYNC.RELIABLE B1 ;  /* 0x0000000000017941 */ /* 0x000fea0003800100 */
.L_x_2:
[----:B0-----:R-:W0:Y:S02]  /*0220*/  LDC R5, c[0x0][0x390] ;  /* 0x0000e400ff057b82 */ /* 0x001e240000000800 */
[----:B0-----:R-:W-:-:S05]  /*0230*/  IADD3 R5, PT, PT, R0, 0x400, -R5 ;  /* 0x0000040000057810 */ /* 0x001fca0007ffe805 */
[----:B------:R-:W-:-:S06]  /*0240*/  IMAD.WIDE R2, R5, 0x4, R2 ;  /* 0x0000000405027825 */ /* 0x000fcc00078e0202 */
[----:B------:R-:W3:Y:S04]  /*0250*/  LDG.E R3, desc[UR6][R2.64] ;  /* 0x0000000602037981 */ /* 0x000ee8000c1e1900 */
[----:B---3--:R3:W-:Y:S01]  /*0260*/  STS [R4+0x1010], R3 ;  /* 0x0010100304007388 */ /* 0x0087e20000000800 */
[----:B------:R-:W-:Y:S05]  /*0270*/  BRA `(.L_x_1) ;  /* 0x0000000000087947 */ /* 0x000fea0003800000 */
.L_x_5:
[----:B------:R-:W3:Y:S04]  /*0280*/  LDG.E R7, desc[UR6][R6.64+0x1000] ;  /* 0x0010000606077981 */ /* 0x000ee8000c1e1900 */
[----:B---3--:R1:W-:Y:S02]  /*0290*/  STS [R4+0x1010], R7 ;  /* 0x0010100704007388 */ /* 0x0083e40000000800 */
.L_x_1:
[----:B------:R-:W-:Y:S05]  /*02a0*/  BSYNC.RECONVERGENT B0 ;  /* 0x0000000000007941 */ /* 0x000fea0003800200 */
.L_x_0:
[----:B------:R-:W-:Y:S05]  /*02b0*/  WARPSYNC.ALL ;  /* 0x0000000000007948 */ /* 0x000fea0003800000 */
[----:B------:R-:W-:Y:S06]  /*02c0*/  BAR.SYNC.DEFER_BLOCKING 0x0 ;  /* 0x0000000000007b1d */ /* 0x000fec0000010000 */
[----:B------:R-:W4:Y:S04]  /*02d0*/  LDS R2, [R4] ;  /* 0x0000000004027984 */ /* 0x000f280000000800 */
[----:B---3--:R-:W0:Y:S04]  /*02e0*/  LDS R3, [R4+0x4] ;  /* 0x0000040004037984 */ /* 0x008e280000000800 */
[----:B------:R-:W3:Y:S04]  /*02f0*/  LDS R6, [R4+0x8] ;  /* 0x0000080004067984 */ /* 0x000ee80000000800 */
[----:B------:R-:W5:Y:S04]  /*0300*/  LDS R8, [R4+0xc] ;  /* 0x00000c0004087984 */ /* 0x000f680000000800 */
[----:B------:R-:W1:Y:S04]  /*0310*/  LDS R10, [R4+0x10] ;  /* 0x00001000040a7984 */ /* 0x000e680000000800 */
[----:B------:R-:W2:Y:S04]  /*0320*/  LDS R12, [R4+0x14] ;  /* 0x00001400040c7984 */ /* 0x000ea80000000800 */
[----:B------:R-:W2:Y:S04]  /*0330*/  LDS R14, [R4+0x18] ;  /* 0x00001800040e7984 */ /* 0x000ea80000000800 */
[----:B------:R-:W2:Y:S04]  /*0340*/  LDS R16, [R4+0x1c] ;  /* 0x00001c0004107984 */ /* 0x000ea80000000800 */
[----:B------:R-:W2:Y:S01]  /*0350*/  LDS R18, [R4+0x20] ;  /* 0x0000200004127984 */ /* 0x000ea20000000800 */
[----:B----4-:R-:W-:-:S04]  /*0360*/  FADD R2, RZ, R2 ;  /* 0x00000002ff027221 */ /* 0x010fc80000000000 */
[----:B0-----:R-:W-:Y:S02]  /*0370*/  FADD R5, R2, R3 ;  /* 0x0000000302057221 */ /* 0x001fe40000000000 */
[----:B------:R-:W0:Y:S02]  /*0380*/  LDC.64 R2, c[0x0][0x388] ;  /* 0x0000e200ff027b82 */ /* 0x000e240000000a00 */
[----:B---3--:R-:W-:-:S04]  /*0390*/  FADD R5, R5, R6 ;  /* 0x0000000605057221 */ /* 0x008fc80000000000 */
[----:B-----5:R-:W-:-:S04]  /*03a0*/  FADD R5, R5, R8 ;  /* 0x0000000805057221 */ /* 0x020fc80000000000 */
[----:B-1----:R-:W-:-:S04]  /*03b0*/  FADD R5, R5, R10 ;  /* 0x0000000a05057221 */ /* 0x002fc80000000000 */
[----:B--2---:R-:W-:-:S04]  /*03c0*/  FADD R5, R5, R12 ;  /* 0x0000000c05057221 */ /* 0x004fc80000000000 */
[----:B------:R-:W-:-:S04]  /*03d0*/  FADD R5, R5, R14 ;  /* 0x0000000e05057221 */ /* 0x000fc80000000000 */
[----:B------:R-:W-:Y:S01]  /*03e0*/  FADD R5, R5, R16 ;  /* 0x0000001005057221 */ /* 0x000fe20000000000 */
[----:B0-----:R-:W-:-:S04]  /*03f0*/  IMAD.WIDE R2, R0, 0x4, R2 ;  /* 0x0000000400027825 */ /* 0x001fc800078e0202 */
[----:B------:R-:W-:-:S05]  /*0400*/  FADD R5, R5, R18 ;  /* 0x0000001205057221 */ /* 0x000fca0000000000 */
[----:B------:R-:W-:Y:S01]  /*0410*/  STG.E desc[UR6][R2.64], R5 ;  /* 0x0000000502007986 */ /* 0x000fe2000c101906 */
[----:B------:R-:W-:Y:S05]  /*0420*/  EXIT ;  /* 0x000000000000794d */ /* 0x000fea0003800000 */
.L_x_6:
[----:B------:R-:W-:-:S00]  /*0430*/  BRA `(.L_x_6) ;  /* 0xfffffffc00fc7947 */ /* 0x000fc0000383ffff */
[----:B------:R-:W-:-:S00]  /*0440*/  NOP ;  /* 0x0000000000007918 */ /* 0x000fc00000000000 */
        /* <DEDUP_REMOVED lines=11> */
.L_x_7:


//--------------------- .nv.shared._Z6filterPKfPfi --------------------------
	.section	.nv.shared._Z6filterPKfPfi,"aw",@nobits
	.sectionflags	@""
	.align	4
.nv.shared._Z6filterPKfPfi:
	.zero		5152


//--------------------- .nv.shared.reserved.0     --------------------------
	.section	.nv.shared.reserved.0,"aw",@nobits
	.weak		__nv_reservedSMEM_offset_0_alias
	.size		__nv_reservedSMEM_offset_0_alias, 0, 64
	.other		__nv_reservedSMEM_offset_0_alias,@"STO_CUDA_RESERVED_SHARED STV_DEFAULT"
__nv_reservedSMEM_offset_0_alias:
	.zero		0
	.zero		64


//--------------------- .nv.constant0._Z6filterPKfPfi --------------------------
	.section	.nv.constant0._Z6filterPKfPfi,"a",@progbits
	.sectionflags	@""
	.align	4
.nv.constant0._Z6filterPKfPfi:
	.zero		916


//--------------------- SYMBOLS --------------------------

	.type		.nv.reservedSmem.offset0,@object
	.size		.nv.reservedSmem.offset0,0x4
	.type		.nv.reservedSmem.cap,@object
	.size		.nv.reservedSmem.cap,0x4
